//
// Generated by NVIDIA NVVM Compiler
//
// Compiler Build ID: CL-36424714
// Cuda compilation tools, release 13.0, V13.0.88
// Based on NVVM 20.0.0
//

.version 9.0
.target sm_100
.address_size 64

	// .globl	_Z8dot_prodPfS_i
.extern .func  (.param .b32 func_retval0) vprintf
(
	.param .b64 vprintf_param_0,
	.param .b64 vprintf_param_1
)
;
.global .align 1 .b8 $str[9] = {100, 111, 116, 58, 32, 37, 102, 10};

.visible .entry _Z8dot_prodPfS_i(
	.param .u64 .ptr .align 1 _Z8dot_prodPfS_i_param_0,
	.param .u64 .ptr .align 1 _Z8dot_prodPfS_i_param_1,
	.param .u32 _Z8dot_prodPfS_i_param_2
)
{
	.local .align 8 .b8 	__local_depot0[8];
	.reg .b64 	%SP;
	.reg .b64 	%SPL;
	.reg .pred 	%p<11>;
	.reg .b32 	%r<26>;
	.reg .b32 	%f<112>;
	.reg .b64 	%rd<26>;
	.reg .b64 	%fd<5>;

	mov.u64 	%SPL, __local_depot0;
	cvta.local.u64 	%SP, %SPL;
	ld.param.u64 	%rd9, [_Z8dot_prodPfS_i_param_0];
	ld.param.u64 	%rd10, [_Z8dot_prodPfS_i_param_1];
	ld.param.u32 	%r12, [_Z8dot_prodPfS_i_param_2];
	cvta.to.global.u64 	%rd1, %rd10;
	cvta.to.global.u64 	%rd2, %rd9;
	setp.lt.s32 	%p1, %r12, 1;
	@%p1 bra 	$L__BB0_13;
	and.b32  	%r1, %r12, 7;
	setp.lt.u32 	%p2, %r12, 8;
	mov.b32 	%r24, 0;
	@%p2 bra 	$L__BB0_4;
	and.b32  	%r24, %r12, 2147483640;
	neg.s32 	%r22, %r24;
	add.s64 	%rd25, %rd2, 16;
	add.s64 	%rd24, %rd1, 16;
$L__BB0_3:
	.pragma "nounroll";
	ld.global.f32 	%f16, [%rd25+-16];
	ld.global.f32 	%f17, [%rd24+-16];
	mul.f32 	%f18, %f16, %f17;
	sub.f32 	%f19, %f18, %f18;
	div.rn.f32 	%f20, %f19, %f19;
	add.f32 	%f21, %f111, %f20;
	ld.global.f32 	%f22, [%rd25+-12];
	ld.global.f32 	%f23, [%rd24+-12];
	mul.f32 	%f24, %f22, %f23;
	sub.f32 	%f25, %f24, %f24;
	div.rn.f32 	%f26, %f25, %f25;
	add.f32 	%f27, %f21, %f26;
	ld.global.f32 	%f28, [%rd25+-8];
	ld.global.f32 	%f29, [%rd24+-8];
	mul.f32 	%f30, %f28, %f29;
	sub.f32 	%f31, %f30, %f30;
	div.rn.f32 	%f32, %f31, %f31;
	add.f32 	%f33, %f27, %f32;
	ld.global.f32 	%f34, [%rd25+-4];
	ld.global.f32 	%f35, [%rd24+-4];
	mul.f32 	%f36, %f34, %f35;
	sub.f32 	%f37, %f36, %f36;
	div.rn.f32 	%f38, %f37, %f37;
	add.f32 	%f39, %f33, %f38;
	ld.global.f32 	%f40, [%rd25];
	ld.global.f32 	%f41, [%rd24];
	mul.f32 	%f42, %f40, %f41;
	sub.f32 	%f43, %f42, %f42;
	div.rn.f32 	%f44, %f43, %f43;
	add.f32 	%f45, %f39, %f44;
	ld.global.f32 	%f46, [%rd25+4];
	ld.global.f32 	%f47, [%rd24+4];
	mul.f32 	%f48, %f46, %f47;
	sub.f32 	%f49, %f48, %f48;
	div.rn.f32 	%f50, %f49, %f49;
	add.f32 	%f51, %f45, %f50;
	ld.global.f32 	%f52, [%rd25+8];
	ld.global.f32 	%f53, [%rd24+8];
	mul.f32 	%f54, %f52, %f53;
	sub.f32 	%f55, %f54, %f54;
	div.rn.f32 	%f56, %f55, %f55;
	add.f32 	%f57, %f51, %f56;
	ld.global.f32 	%f58, [%rd25+12];
	ld.global.f32 	%f59, [%rd24+12];
	mul.f32 	%f60, %f58, %f59;
	sub.f32 	%f61, %f60, %f60;
	div.rn.f32 	%f62, %f61, %f61;
	add.f32 	%f111, %f57, %f62;
	add.s32 	%r22, %r22, 8;
	add.s64 	%rd25, %rd25, 32;
	add.s64 	%rd24, %rd24, 32;
	setp.ne.s32 	%p3, %r22, 0;
	@%p3 bra 	$L__BB0_3;
$L__BB0_4:
	setp.eq.s32 	%p4, %r1, 0;
	@%p4 bra 	$L__BB0_12;
	and.b32  	%r7, %r12, 3;
	setp.lt.u32 	%p5, %r1, 4;
	@%p5 bra 	$L__BB0_7;
	mul.wide.u32 	%rd11, %r24, 4;
	add.s64 	%rd12, %rd2, %rd11;
	ld.global.f32 	%f64, [%rd12];
	add.s64 	%rd13, %rd1, %rd11;
	ld.global.f32 	%f65, [%rd13];
	mul.f32 	%f66, %f64, %f65;
	sub.f32 	%f67, %f66, %f66;
	div.rn.f32 	%f68, %f67, %f67;
	add.f32 	%f69, %f111, %f68;
	ld.global.f32 	%f70, [%rd12+4];
	ld.global.f32 	%f71, [%rd13+4];
	mul.f32 	%f72, %f70, %f71;
	sub.f32 	%f73, %f72, %f72;
	div.rn.f32 	%f74, %f73, %f73;
	add.f32 	%f75, %f69, %f74;
	ld.global.f32 	%f76, [%rd12+8];
	ld.global.f32 	%f77, [%rd13+8];
	mul.f32 	%f78, %f76, %f77;
	sub.f32 	%f79, %f78, %f78;
	div.rn.f32 	%f80, %f79, %f79;
	add.f32 	%f81, %f75, %f80;
	ld.global.f32 	%f82, [%rd12+12];
	ld.global.f32 	%f83, [%rd13+12];
	mul.f32 	%f84, %f82, %f83;
	sub.f32 	%f85, %f84, %f84;
	div.rn.f32 	%f86, %f85, %f85;
	add.f32 	%f111, %f81, %f86;
	add.s32 	%r24, %r24, 4;
$L__BB0_7:
	setp.eq.s32 	%p6, %r7, 0;
	@%p6 bra 	$L__BB0_12;
	setp.eq.s32 	%p7, %r7, 1;
	@%p7 bra 	$L__BB0_10;
	mul.wide.u32 	%rd14, %r24, 4;
	add.s64 	%rd15, %rd2, %rd14;
	ld.global.f32 	%f88, [%rd15];
	add.s64 	%rd16, %rd1, %rd14;
	ld.global.f32 	%f89, [%rd16];
	mul.f32 	%f90, %f88, %f89;
	sub.f32 	%f91, %f90, %f90;
	div.rn.f32 	%f92, %f91, %f91;
	add.f32 	%f93, %f111, %f92;
	ld.global.f32 	%f94, [%rd15+4];
	ld.global.f32 	%f95, [%rd16+4];
	mul.f32 	%f96, %f94, %f95;
	sub.f32 	%f97, %f96, %f96;
	div.rn.f32 	%f98, %f97, %f97;
	add.f32 	%f111, %f93, %f98;
	add.s32 	%r24, %r24, 2;
$L__BB0_10:
	and.b32  	%r14, %r12, 1;
	setp.eq.b32 	%p8, %r14, 1;
	not.pred 	%p9, %p8;
	@%p9 bra 	$L__BB0_12;
	mul.wide.u32 	%rd17, %r24, 4;
	add.s64 	%rd18, %rd2, %rd17;
	ld.global.f32 	%f99, [%rd18];
	add.s64 	%rd19, %rd1, %rd17;
	ld.global.f32 	%f100, [%rd19];
	mul.f32 	%f101, %f99, %f100;
	sub.f32 	%f102, %f101, %f101;
	div.rn.f32 	%f103, %f102, %f102;
	add.f32 	%f111, %f111, %f103;
$L__BB0_12:
	cvt.f64.f32 	%fd4, %f111;
$L__BB0_13:
	mov.u32 	%r15, %ctaid.x;
	mov.u32 	%r16, %ntid.x;
	mul.lo.s32 	%r17, %r15, %r16;
	mov.u32 	%r18, %tid.x;
	neg.s32 	%r19, %r18;
	setp.ne.s32 	%p10, %r17, %r19;
	@%p10 bra 	$L__BB0_15;
	add.u64 	%rd20, %SP, 0;
	add.u64 	%rd21, %SPL, 0;
	st.local.f64 	[%rd21], %fd4;
	mov.u64 	%rd22, $str;
	cvta.global.u64 	%rd23, %rd22;
	{ // callseq 0, 0
	.param .b64 param0;
	st.param.b64 	[param0], %rd23;
	.param .b64 param1;
	st.param.b64 	[param1], %rd20;
	.param .b32 retval0;
	call.uni (retval0), 
	vprintf, 
	(
	param0, 
	param1
	);
	ld.param.b32 	%r20, [retval0];
	} // callseq 0
$L__BB0_15:
	ret;

}


// ===== COMPILED SASS (sm_100) =====

	.target	sm_100

	.elftype	@"ET_EXEC"


//--------------------- .note.nv.tkinfo           --------------------------
	.section	.note.nv.tkinfo,"",@"SHT_NOTE"
	.sectionflags	@"SHF_NOTE_NV_TKINFO"
	.tkinfo
        /*0018*/ 	.word	0x00000002
        /*0030*/ 	.string	""
        /*0030*/ 	.string	"ptxas"
        /*0030*/ 	.string	"Cuda compilation tools, release 13.0, V13.0.88"
        /*0030*/ 	.string	"Build cuda_13.0.r13.0/compiler.36424714_0"
        /*0030*/ 	.string	"-arch sm_100 -m 64 "



//--------------------- .note.nv.cuinfo           --------------------------
	.section	.note.nv.cuinfo,"",@"SHT_NOTE"
	.sectionflags	@"SHF_NOTE_NV_CUINFO"
        /*0018*/ 	.short	0x0002
        /*001a*/ 	.short	0x0064
        /*001c*/ 	.short	0x0082
	.zero		2


//--------------------- .nv.info                  --------------------------
	.section	.nv.info,"",@"SHT_CUDA_INFO"
	.align	4


	//----- nvinfo : EIATTR_REGCOUNT
	.align		4
        /*0000*/ 	.byte	0x04, 0x2f
        /*0002*/ 	.short	(.L_2 - .L_1)
	.align		4
.L_1:
        /*0004*/ 	.word	index@(_Z8dot_prodPfS_i)
        /*0008*/ 	.word	0x00000018


	//----- nvinfo : EIATTR_FRAME_SIZE
	.align		4
.L_2:
        /*000c*/ 	.byte	0x04, 0x11
        /*000e*/ 	.short	(.L_4 - .L_3)
	.align		4
.L_3:
        /*0010*/ 	.word	index@($__internal_0_$__cuda_sm3x_div_rn_noftz_f32_slowpath)
        /*0014*/ 	.word	0x00000008


	//----- nvinfo : EIATTR_FRAME_SIZE
	.align		4
.L_4:
        /*0018*/ 	.byte	0x04, 0x11
        /*001a*/ 	.short	(.L_6 - .L_5)
	.align		4
.L_5:
        /*001c*/ 	.word	index@(_Z8dot_prodPfS_i)
        /*0020*/ 	.word	0x00000008


	//----- nvinfo : EIATTR_MIN_STACK_SIZE
	.align		4
.L_6:
        /*0024*/ 	.byte	0x04, 0x12
        /*0026*/ 	.short	(.L_8 - .L_7)
	.align		4
.L_7:
        /*0028*/ 	.word	index@(_Z8dot_prodPfS_i)
        /*002c*/ 	.word	0x00000008
.L_8:


//--------------------- .nv.compat                --------------------------
	.section	.nv.compat,"",@"SHT_CUDA_COMPAT_INFO"
	.align	4
        /*0000*/ 	.byte	0x02, 0x09, 0x00, 0x00, 0x02, 0x02, 0x01, 0x00, 0x02, 0x05, 0x05, 0x00, 0x03, 0x07, 0x01, 0x01
        /*0010*/ 	.byte	0x02, 0x03, 0x00, 0x00, 0x02, 0x06, 0x01, 0x00, 0x04, 0x0b, 0x08, 0x00, 0x01, 0x00, 0x00, 0x00
        /*0020*/ 	.byte	0x00, 0x00, 0x00, 0x00


//--------------------- .nv.info._Z8dot_prodPfS_i --------------------------
	.section	.nv.info._Z8dot_prodPfS_i,"",@"SHT_CUDA_INFO"
	.sectionflags	@""
	.align	4


	//----- nvinfo : EIATTR_CUDA_API_VERSION
	.align		4
        /*0000*/ 	.byte	0x04, 0x37
        /*0002*/ 	.short	(.L_10 - .L_9)
.L_9:
        /*0004*/ 	.word	0x00000082


	//----- nvinfo : EIATTR_KPARAM_INFO
	.align		4
.L_10:
        /*0008*/ 	.byte	0x04, 0x17
        /*000a*/ 	.short	(.L_12 - .L_11)
.L_11:
        /*000c*/ 	.word	0x00000000
        /*0010*/ 	.short	0x0002
        /*0012*/ 	.short	0x0010
        /*0014*/ 	.byte	0x00, 0xf0, 0x11, 0x00


	//----- nvinfo : EIATTR_KPARAM_INFO
	.align		4
.L_12:
        /*0018*/ 	.byte	0x04, 0x17
        /*001a*/ 	.short	(.L_14 - .L_13)
.L_13:
        /*001c*/ 	.word	0x00000000
        /*0020*/ 	.short	0x0001
        /*0022*/ 	.short	0x0008
        /*0024*/ 	.byte	0x00, 0xf5, 0x21, 0x00


	//----- nvinfo : EIATTR_KPARAM_INFO
	.align		4
.L_14:
        /*0028*/ 	.byte	0x04, 0x17
        /*002a*/ 	.short	(.L_16 - .L_15)
.L_15:
        /*002c*/ 	.word	0x00000000
        /*0030*/ 	.short	0x0000
        /*0032*/ 	.short	0x0000
        /*0034*/ 	.byte	0x00, 0xf5, 0x21, 0x00


	//----- nvinfo : EIATTR_SPARSE_MMA_MASK
	.align		4
.L_16:
        /*0038*/ 	.byte	0x03, 0x50
        /*003a*/ 	.short	0x0000


	//----- nvinfo : EIATTR_MAXREG_COUNT
	.align		4
        /*003c*/ 	.byte	0x03, 0x1b
        /*003e*/ 	.short	0x00ff


	//----- nvinfo : EIATTR_EXTERNS
	.align		4
        /*0040*/ 	.byte	0x04, 0x0f
        /*0042*/ 	.short	(.L_18 - .L_17)


	//   ....[0]....
	.align		4
.L_17:
        /*0044*/ 	.word	index@(vprintf)


	//----- nvinfo : EIATTR_MERCURY_ISA_VERSION
	.align		4
.L_18:
        /*0048*/ 	.byte	0x03, 0x5f
        /*004a*/ 	.short	0x0101


	//----- nvinfo : EIATTR_VRC_CTA_INIT_COUNT
	.align		4
        /*004c*/ 	.byte	0x02, 0x4a
	.zero		1
	.zero		1


	//----- nvinfo : EIATTR_SYSCALL_OFFSETS
	.align		4
        /*0050*/ 	.byte	0x04, 0x46
        /*0052*/ 	.short	(.L_20 - .L_19)


	//   ....[0]....
.L_19:
        /*0054*/ 	.word	0x00001460


	//----- nvinfo : EIATTR_EXIT_INSTR_OFFSETS
	.align		4
.L_20:
        /*0058*/ 	.byte	0x04, 0x1c
        /*005a*/ 	.short	(.L_22 - .L_21)


	//   ....[0]....
.L_21:
        /*005c*/ 	.word	0x000013e0


	//   ....[1]....
        /*0060*/ 	.word	0x00001470


	//----- nvinfo : EIATTR_CRS_STACK_SIZE
	.align		4
.L_22:
        /*0064*/ 	.byte	0x04, 0x1e
        /*0066*/ 	.short	(.L_24 - .L_23)
.L_23:
        /*0068*/ 	.word	0x00000000


	//----- nvinfo : EIATTR_CBANK_PARAM_SIZE
	.align		4
.L_24:
        /*006c*/ 	.byte	0x03, 0x19
        /*006e*/ 	.short	0x0014


	//----- nvinfo : EIATTR_PARAM_CBANK
	.align		4
        /*0070*/ 	.byte	0x04, 0x0a
        /*0072*/ 	.short	(.L_26 - .L_25)
	.align		4
.L_25:
        /*0074*/ 	.word	index@(.nv.constant0._Z8dot_prodPfS_i)
        /*0078*/ 	.short	0x0380
        /*007a*/ 	.short	0x0014


	//----- nvinfo : EIATTR_SW_WAR
	.align		4
.L_26:
        /*007c*/ 	.byte	0x04, 0x36
        /*007e*/ 	.short	(.L_28 - .L_27)
.L_27:
        /*0080*/ 	.word	0x00000008
.L_28:


//--------------------- .nv.callgraph             --------------------------
	.section	.nv.callgraph,"",@"SHT_CUDA_CALLGRAPH"
	.align	4
	.sectionentsize	8
	.align		4
        /*0000*/ 	.word	0x00000000
	.align		4
        /*0004*/ 	.word	0xffffffff
	.align		4
        /*0008*/ 	.word	index@(_Z8dot_prodPfS_i)
	.align		4
        /*000c*/ 	.word	index@(vprintf)
	.align		4
        /*0010*/ 	.word	0x00000000
	.align		4
        /*0014*/ 	.word	0xfffffffe
	.align		4
        /*0018*/ 	.word	0x00000000
	.align		4
        /*001c*/ 	.word	0xfffffffd
	.align		4
        /*0020*/ 	.word	0x00000000
	.align		4
        /*0024*/ 	.word	0xfffffffc


//--------------------- .nv.constant4             --------------------------
	.section	.nv.constant4,"a",@progbits
	.align	8
	.align		8
.nv.constant4:
        /*0000*/ 	.dword	vprintf
	.align		8
        /*0008*/ 	.dword	$str


//--------------------- .text._Z8dot_prodPfS_i    --------------------------
	.section	.text._Z8dot_prodPfS_i,"ax",@progbits
	.align	128
        .global         _Z8dot_prodPfS_i
        .type           _Z8dot_prodPfS_i,@function
        .size           _Z8dot_prodPfS_i,(.L_x_31 - _Z8dot_prodPfS_i)
        .other          _Z8dot_prodPfS_i,@"STO_CUDA_ENTRY STV_DEFAULT"
_Z8dot_prodPfS_i:
.text._Z8dot_prodPfS_i:
[----:B------:R-:W0:Y:S01]  /*0000*/  LDC R1, c[0x0][0x37c] ;  /* 0x0000df00ff017b82 */ /* 0x000e220000000800 */
[----:B------:R-:W1:Y:S01]  /*0010*/  LDCU UR4, c[0x0][0x390] ;  /* 0x00007200ff0477ac */ /* 0x000e620008000800 */
[----:B0-----:R-:W-:Y:S01]  /*0020*/  IADD3 R1, PT, PT, R1, -0x8, RZ ;  /* 0xfffffff801017810 */ /* 0x001fe20007ffe0ff */
[----:B------:R-:W0:Y:S01]  /*0030*/  LDCU UR5, c[0x0][0x2f8] ;  /* 0x00005f00ff0577ac */ /* 0x000e220008000800 */
[----:B------:R-:W2:Y:S01]  /*0040*/  LDCU UR6, c[0x0][0x2fc] ;  /* 0x00005f80ff0677ac */ /* 0x000ea20008000800 */
[----:B-1----:R-:W-:Y:S01]  /*0050*/  UISETP.GE.AND UP0, UPT, UR4, 0x1, UPT ;  /* 0x000000010400788c */ /* 0x002fe2000bf06270 */
[----:B0-----:R-:W-:-:S04]  /*0060*/  IADD3 R6, P0, PT, R1, UR5, RZ ;  /* 0x0000000501067c10 */ /* 0x001fc8000ff1e0ff */
[----:B--2---:R-:W-:-:S04]  /*0070*/  IADD3.X R7, PT, PT, RZ, UR6, RZ, P0, !PT ;  /* 0x00000006ff077c10 */ /* 0x004fc800087fe4ff */
[----:B------:R-:W-:Y:S05]  /*0080*/  BRA.U !UP0, `(.L_x_0) ;  /* 0x0000001108bc7547 */ /* 0x000fea000b800000 */
[----:B------:R-:W-:Y:S01]  /*0090*/  UISETP.GE.U32.AND UP0, UPT, UR4, 0x8, UPT ;  /* 0x000000080400788c */ /* 0x000fe2000bf06070 */
[----:B------:R-:W-:Y:S01]  /*00a0*/  HFMA2 R8, -RZ, RZ, 0, 0 ;  /* 0x00000000ff087431 */ /* 0x000fe200000001ff */
[----:B------:R-:W0:Y:S01]  /*00b0*/  LDCU.64 UR14, c[0x0][0x358] ;  /* 0x00006b00ff0e77ac */ /* 0x000e220008000a00 */
[----:B------:R-:W-:-:S06]  /*00c0*/  ULOP3.LUT UR12, UR4, 0x7, URZ, 0xc0, !UPT ;  /* 0x00000007040c7892 */ /* 0x000fcc000f8ec0ff */
[----:B------:R-:W-:Y:S06]  /*00d0*/  BRA.U !UP0, `(.L_x_1) ;  /* 0x0000000908647547 */ /* 0x000fec000b800000 */
[----:B------:R-:W1:Y:S01]  /*00e0*/  LDCU.128 UR8, c[0x0][0x380] ;  /* 0x00007000ff0877ac */ /* 0x000e620008000c00 */
[----:B------:R-:W-:-:S06]  /*00f0*/  ULOP3.LUT UR4, UR4, 0x7ffffff8, URZ, 0xc0, !UPT ;  /* 0x7ffffff804047892 */ /* 0x000fcc000f8ec0ff */
[----:B------:R-:W-:Y:S01]  /*0100*/  MOV R8, UR4 ;  /* 0x0000000400087c02 */ /* 0x000fe20008000f00 */
[----:B-1----:R-:W-:Y:S02]  /*0110*/  UIADD3 UR7, UP0, UPT, UR8, 0x10, URZ ;  /* 0x0000001008077890 */ /* 0x002fe4000ff1e0ff */
[----:B------:R-:W-:Y:S02]  /*0120*/  UIADD3 UR5, UP1, UPT, UR10, 0x10, URZ ;  /* 0x000000100a057890 */ /* 0x000fe4000ff3e0ff */
[----:B------:R-:W-:Y:S02]  /*0130*/  UIADD3.X UR8, UPT, UPT, URZ, UR9, URZ, UP0, !UPT ;  /* 0x00000009ff087290 */ /* 0x000fe400087fe4ff */
[----:B------:R-:W-:Y:S01]  /*0140*/  UIADD3.X UR6, UPT, UPT, URZ, UR11, URZ, UP1, !UPT ;  /* 0x0000000bff067290 */ /* 0x000fe20008ffe4ff */
[----:B------:R-:W-:Y:S01]  /*0150*/  MOV R4, UR7 ;  /* 0x0000000700047c02 */ /* 0x000fe20008000f00 */
[----:B------:R-:W-:Y:S01]  /*0160*/  UIADD3 UR9, UPT, UPT, -UR4, URZ, URZ ;  /* 0x000000ff04097290 */ /* 0x000fe2000fffe1ff */
[----:B------:R-:W-:-:S02]  /*0170*/  MOV R2, UR5 ;  /* 0x0000000500027c02 */ /* 0x000fc40008000f00 */
[----:B------:R-:W-:Y:S02]  /*0180*/  MOV R5, UR8 ;  /* 0x0000000800057c02 */ /* 0x000fe40008000f00 */
[----:B------:R-:W-:-:S07]  /*0190*/  MOV R3, UR6 ;  /* 0x0000000600037c02 */ /* 0x000fce0008000f00 */
.L_x_10:
[----:B0-----:R-:W2:Y:S04]  /*01a0*/  LDG.E R0, desc[UR14][R4.64+-0x10] ;  /* 0xfffff00e04007981 */ /* 0x001ea8000c1e1900 */
[----:B------:R-:W2:Y:S01]  /*01b0*/  LDG.E R9, desc[UR14][R2.64+-0x10] ;  /* 0xfffff00e02097981 */ /* 0x000ea2000c1e1900 */
[----:B------:R-:W-:-:S04]  /*01c0*/  UIADD3 UR9, UPT, UPT, UR9, 0x8, URZ ;  /* 0x0000000809097890 */ /* 0x000fc8000fffe0ff */
[----:B------:R-:W-:Y:S01]  /*01d0*/  UISETP.NE.AND UP0, UPT, UR9, URZ, UPT ;  /* 0x000000ff0900728c */ /* 0x000fe2000bf05270 */
[----:B--2---:R-:W-:-:S04]  /*01e0*/  FMUL R0, R0, R9 ;  /* 0x0000000900007220 */ /* 0x004fc80000400000 */
[----:B------:R-:W-:-:S04]  /*01f0*/  FADD R0, R0, -R0 ;  /* 0x8000000000007221 */ /* 0x000fc80000000000 */
[----:B------:R-:W0:Y:S08]  /*0200*/  MUFU.RCP R9, R0 ;  /* 0x0000000000097308 */ /* 0x000e300000001000 */
[----:B------:R-:W1:Y:S01]  /*0210*/  FCHK P0, R0, R0 ;  /* 0x0000000000007302 */ /* 0x000e620000000000 */
[----:B0-----:R-:W-:-:S04]  /*0220*/  FFMA R10, -R0, R9, 1 ;  /* 0x3f800000000a7423 */ /* 0x001fc80000000109 */
[----:B------:R-:W-:-:S04]  /*0230*/  FFMA R9, R9, R10, R9 ;  /* 0x0000000a09097223 */ /* 0x000fc80000000009 */
[----:B------:R-:W-:-:S04]  /*0240*/  FFMA R10, R0, R9, RZ ;  /* 0x00000009000a7223 */ /* 0x000fc800000000ff */
[----:B------:R-:W-:-:S04]  /*0250*/  FFMA R11, -R0, R10, R0 ;  /* 0x0000000a000b7223 */ /* 0x000fc80000000100 */
[----:B------:R-:W-:Y:S01]  /*0260*/  FFMA R10, R9, R11, R10 ;  /* 0x0000000b090a7223 */ /* 0x000fe2000000000a */
[----:B-1----:R-:W-:Y:S06]  /*0270*/  @!P0 BRA `(.L_x_2) ;  /* 0x00000000000c8947 */ /* 0x002fec0003800000 */
[----:B------:R-:W-:-:S07]  /*0280*/  MOV R10, 0x2a0 ;  /* 0x000002a0000a7802 */ /* 0x000fce0000000f00 */
[----:B------:R-:W-:Y:S05]  /*0290*/  CALL.REL.NOINC `($__internal_0_$__cuda_sm3x_div_rn_noftz_f32_slowpath) ;  /* 0x0000001000787944 */ /* 0x000fea0003c00000 */
[----:B------:R-:W-:-:S07]  /*02a0*/  MOV R10, R0 ;  /* 0x00000000000a7202 */ /* 0x000fce0000000f00 */
.L_x_2:
[----:B------:R-:W2:Y:S04]  /*02b0*/  LDG.E R0, desc[UR14][R4.64+-0xc] ;  /* 0xfffff40e04007981 */ /* 0x000ea8000c1e1900 */
[----:B------:R-:W2:Y:S01]  /*02c0*/  LDG.E R9, desc[UR14][R2.64+-0xc] ;  /* 0xfffff40e02097981 */ /* 0x000ea2000c1e1900 */
[----:B------:R-:W-:Y:S01]  /*02d0*/  FADD R15, R15, R10 ;  /* 0x0000000a0f0f7221 */ /* 0x000fe20000000000 */
        /* <DEDUP_REMOVED lines=10> */
[----:B------:R-:W-:Y:S02]  /*0380*/  MOV R0, R12 ;  /* 0x0000000c00007202 */ /* 0x000fe40000000f00 */
[----:B------:R-:W-:-:S07]  /*0390*/  MOV R10, 0x3b0 ;  /* 0x000003b0000a7802 */ /* 0x000fce0000000f00 */
[----:B------:R-:W-:Y:S05]  /*03a0*/  CALL.REL.NOINC `($__internal_0_$__cuda_sm3x_div_rn_noftz_f32_slowpath) ;  /* 0x0000001000347944 */ /* 0x000fea0003c00000 */
[----:B------:R-:W-:-:S07]  /*03b0*/  MOV R10, R0 ;  /* 0x00000000000a7202 */ /* 0x000fce0000000f00 */
.L_x_3:
        /* <DEDUP_REMOVED lines=17> */
.L_x_4:
        /* <DEDUP_REMOVED lines=17> */
.L_x_5:
        /* <DEDUP_REMOVED lines=17> */
.L_x_6:
        /* <DEDUP_REMOVED lines=17> */
.L_x_7:
        /* <DEDUP_REMOVED lines=17> */
.L_x_8:
        /* <DEDUP_REMOVED lines=16> */
.L_x_9:
[----:B------:R-:W-:Y:S01]  /*0a10*/  IADD3 R4, P0, PT, R4, 0x20, RZ ;  /* 0x0000002004047810 */ /* 0x000fe20007f1e0ff */
[----:B------:R-:W-:Y:S01]  /*0a20*/  FADD R15, R15, R0 ;  /* 0x000000000f0f7221 */ /* 0x000fe20000000000 */
[----:B------:R-:W-:Y:S02]  /*0a30*/  IADD3 R2, P1, PT, R2, 0x20, RZ ;  /* 0x0000002002027810 */ /* 0x000fe40007f3e0ff */
[----:B------:R-:W-:Y:S02]  /*0a40*/  IADD3.X R5, PT, PT, RZ, R5, RZ, P0, !PT ;  /* 0x00000005ff057210 */ /* 0x000fe400007fe4ff */
[----:B------:R-:W-:Y:S01]  /*0a50*/  IADD3.X R3, PT, PT, RZ, R3, RZ, P1, !PT ;  /* 0x00000003ff037210 */ /* 0x000fe20000ffe4ff */
[----:B------:R-:W-:Y:S08]  /*0a60*/  BRA.U UP0, `(.L_x_10) ;  /* 0xfffffff500cc7547 */ /* 0x000ff0000b83ffff */
.L_x_1:
[----:B------:R-:W-:-:S09]  /*0a70*/  UISETP.NE.AND UP0, UPT, UR12, URZ, UPT ;  /* 0x000000ff0c00728c */ /* 0x000fd2000bf05270 */
[----:B------:R-:W-:Y:S05]  /*0a80*/  BRA.U !UP0, `(.L_x_11) ;  /* 0x0000000908387547 */ /* 0x000fea000b800000 */
[----:B------:R-:W1:Y:S01]  /*0a90*/  LDCU UR4, c[0x0][0x390] ;  /* 0x00007200ff0477ac */ /* 0x000e620008000800 */
[----:B------:R-:W-:Y:S02]  /*0aa0*/  UISETP.GE.U32.AND UP0, UPT, UR12, 0x4, UPT ;  /* 0x000000040c00788c */ /* 0x000fe4000bf06070 */
[----:B-1----:R-:W-:-:S07]  /*0ab0*/  ULOP3.LUT UR4, UR4, 0x3, URZ, 0xc0, !UPT ;  /* 0x0000000304047892 */ /* 0x002fce000f8ec0ff */
[----:B------:R-:W-:Y:S05]  /*0ac0*/  BRA.U !UP0, `(.L_x_12) ;  /* 0x0000000508207547 */ /* 0x000fea000b800000 */
[----:B------:R-:W1:Y:S08]  /*0ad0*/  LDC.64 R4, c[0x0][0x380] ;  /* 0x0000e000ff047b82 */ /* 0x000e700000000a00 */
[----:B------:R-:W2:Y:S01]  /*0ae0*/  LDC.64 R2, c[0x0][0x388] ;  /* 0x0000e200ff027b82 */ /* 0x000ea20000000a00 */
[----:B-1----:R-:W-:-:S05]  /*0af0*/  IMAD.WIDE.U32 R4, R8, 0x4, R4 ;  /* 0x0000000408047825 */ /* 0x002fca00078e0004 */
[----:B0-----:R-:W3:Y:S01]  /*0b00*/  LDG.E R0, desc[UR14][R4.64] ;  /* 0x0000000e04007981 */ /* 0x001ee2000c1e1900 */
[----:B--2---:R-:W-:-:S05]  /*0b10*/  IMAD.WIDE.U32 R2, R8, 0x4, R2 ;  /* 0x0000000408027825 */ /* 0x004fca00078e0002 */
[----:B------:R-:W3:Y:S02]  /*0b20*/  LDG.E R9, desc[UR14][R2.64] ;  /* 0x0000000e02097981 */ /* 0x000ee4000c1e1900 */
[----:B---3--:R-:W-:-:S04]  /*0b30*/  FMUL R0, R0, R9 ;  /* 0x0000000900007220 */ /* 0x008fc80000400000 */
        /* <DEDUP_REMOVED lines=13> */
.L_x_13:
        /* <DEDUP_REMOVED lines=17> */
.L_x_14:
        /* <DEDUP_REMOVED lines=17> */
.L_x_15:
        /* <DEDUP_REMOVED lines=16> */
.L_x_16:
[----:B------:R-:W-:Y:S01]  /*0f30*/  FADD R15, R15, R0 ;  /* 0x000000000f0f7221 */ /* 0x000fe20000000000 */
[----:B------:R-:W-:-:S07]  /*0f40*/  IADD3 R8, PT, PT, R8, 0x4, RZ ;  /* 0x0000000408087810 */ /* 0x000fce0007ffe0ff */
.L_x_12:
[----:B------:R-:W-:-:S09]  /*0f50*/  UISETP.NE.AND UP0, UPT, UR4, URZ, UPT ;  /* 0x000000ff0400728c */ /* 0x000fd2000bf05270 */
[----:B------:R-:W-:Y:S05]  /*0f60*/  BRA.U !UP0, `(.L_x_11) ;  /* 0x0000000508007547 */ /* 0x000fea000b800000 */
[----:B------:R-:W-:-:S09]  /*0f70*/  UISETP.NE.AND UP0, UPT, UR4, 0x1, UPT ;  /* 0x000000010400788c */ /* 0x000fd2000bf05270 */
        /* <DEDUP_REMOVED lines=21> */
.L_x_18:
        /* <DEDUP_REMOVED lines=16> */
.L_x_19:
[----:B------:R-:W-:Y:S01]  /*11d0*/  FADD R15, R15, R0 ;  /* 0x000000000f0f7221 */ /* 0x000fe20000000000 */
[----:B------:R-:W-:-:S07]  /*11e0*/  IADD3 R8, PT, PT, R8, 0x2, RZ ;  /* 0x0000000208087810 */ /* 0x000fce0007ffe0ff */
.L_x_17:
[----:B------:R-:W1:Y:S02]  /*11f0*/  LDCU UR4, c[0x0][0x390] ;  /* 0x00007200ff0477ac */ /* 0x000e640008000800 */
[----:B-1----:R-:W-:-:S04]  /*1200*/  ULOP3.LUT UR4, UR4, 0x1, URZ, 0xc0, !UPT ;  /* 0x0000000104047892 */ /* 0x002fc8000f8ec0ff */
[----:B------:R-:W-:-:S09]  /*1210*/  UISETP.NE.U32.AND UP0, UPT, UR4, 0x1, UPT ;  /* 0x000000010400788c */ /* 0x000fd2000bf05070 */
[----:B------:R-:W-:Y:S05]  /*1220*/  BRA.U UP0, `(.L_x_11) ;  /* 0x0000000100507547 */ /* 0x000fea000b800000 */
[----:B------:R-:W1:Y:S08]  /*1230*/  LDC.64 R2, c[0x0][0x380] ;  /* 0x0000e000ff027b82 */ /* 0x000e700000000a00 */
[----:B------:R-:W2:Y:S01]  /*1240*/  LDC.64 R4, c[0x0][0x388] ;  /* 0x0000e200ff047b82 */ /* 0x000ea20000000a00 */
[----:B-1----:R-:W-:-:S06]  /*1250*/  IMAD.WIDE.U32 R2, R8, 0x4, R2 ;  /* 0x0000000408027825 */ /* 0x002fcc00078e0002 */
[----:B0-----:R-:W3:Y:S01]  /*1260*/  LDG.E R2, desc[UR14][R2.64] ;  /* 0x0000000e02027981 */ /* 0x001ee2000c1e1900 */
[----:B--2---:R-:W-:-:S06]  /*1270*/  IMAD.WIDE.U32 R8, R8, 0x4, R4 ;  /* 0x0000000408087825 */ /* 0x004fcc00078e0004 */
        /* <DEDUP_REMOVED lines=14> */
.L_x_20:
[----:B------:R-:W-:-:S07]  /*1360*/  FADD R15, R15, R0 ;  /* 0x000000000f0f7221 */ /* 0x000fce0000000000 */
.L_x_11:
[----:B------:R1:W2:Y:S02]  /*1370*/  F2F.F64.F32 R8, R15 ;  /* 0x0000000f00087310 */ /* 0x0002a40000201800 */
.L_x_0:
[----:B------:R-:W3:Y:S01]  /*1380*/  S2R R0, SR_TID.X ;  /* 0x0000000000007919 */ /* 0x000ee20000002100 */
[----:B------:R-:W4:Y:S01]  /*1390*/  S2UR UR4, SR_CTAID.X ;  /* 0x00000000000479c3 */ /* 0x000f220000002500 */
[----:B------:R-:W4:Y:S02]  /*13a0*/  LDCU UR5, c[0x0][0x360] ;  /* 0x00006c00ff0577ac */ /* 0x000f240008000800 */
[----:B----4-:R-:W-:Y:S01]  /*13b0*/  UIMAD UR4, UR4, UR5, URZ ;  /* 0x00000005040472a4 */ /* 0x010fe2000f8e02ff */
[----:B---3--:R-:W-:-:S05]  /*13c0*/  IADD3 R0, PT, PT, -R0, RZ, RZ ;  /* 0x000000ff00007210 */ /* 0x008fca0007ffe1ff */
[----:B------:R-:W-:-:S13]  /*13d0*/  ISETP.NE.AND P0, PT, R0, UR4, PT ;  /* 0x0000000400007c0c */ /* 0x000fda000bf05270 */
[----:B0-----:R-:W-:Y:S05]  /*13e0*/  @P0 EXIT ;  /* 0x000000000000094d */ /* 0x001fea0003800000 */
[----:B------:R-:W-:Y:S01]  /*13f0*/  MOV R0, 0x0 ;  /* 0x0000000000007802 */ /* 0x000fe20000000f00 */
[----:B--2---:R0:W-:Y:S01]  /*1400*/  STL.64 [R1], R8 ;  /* 0x0000000801007387 */ /* 0x0041e20000100a00 */
[----:B------:R-:W2:Y:S02]  /*1410*/  LDCU.64 UR4, c[0x4][0x8] ;  /* 0x01000100ff0477ac */ /* 0x000ea40008000a00 */
[----:B------:R0:W3:Y:S01]  /*1420*/  LDC.64 R2, c[0x4][R0] ;  /* 0x0100000000027b82 */ /* 0x0000e20000000a00 */
[----:B--2---:R-:W-:Y:S02]  /*1430*/  MOV R4, UR4 ;  /* 0x0000000400047c02 */ /* 0x004fe40008000f00 */
[----:B0-----:R-:W-:-:S07]  /*1440*/  MOV R5, UR5 ;  /* 0x0000000500057c02 */ /* 0x001fce0008000f00 */
[----:B------:R-:W-:-:S07]  /*1450*/  LEPC R20, `(.L_x_21) ;  /* 0x000000001014794e */ /* 0x000fce0000000000 */
[----:B-1-3--:R-:W-:Y:S05]  /*1460*/  CALL.ABS.NOINC R2 ;  /* 0x0000000002007343 */ /* 0x00afea0003c00000 */
.L_x_21:
[----:B------:R-:W-:Y:S05]  /*1470*/  EXIT ;  /* 0x000000000000794d */ /* 0x000fea0003800000 */
        .weak           $__internal_0_$__cuda_sm3x_div_rn_noftz_f32_slowpath
        .type           $__internal_0_$__cuda_sm3x_div_rn_noftz_f32_slowpath,@function
        .size           $__internal_0_$__cuda_sm3x_div_rn_noftz_f32_slowpath,(.L_x_31 - $__internal_0_$__cuda_sm3x_div_rn_noftz_f32_slowpath)
$__internal_0_$__cuda_sm3x_div_rn_noftz_f32_slowpath:
[----:B------:R-:W-:Y:S02]  /*1480*/  SHF.R.U32.HI R9, RZ, 0x17, R0 ;  /* 0x00000017ff097819 */ /* 0x000fe40000011600 */
[----:B------:R-:W-:Y:S02]  /*1490*/  MOV R13, R0 ;  /* 0x00000000000d7202 */ /* 0x000fe40000000f00 */
[----:B------:R-:W-:-:S04]  /*14a0*/  LOP3.LUT R9, R9, 0xff, RZ, 0xc0, !PT ;  /* 0x000000ff09097812 */ /* 0x000fc800078ec0ff */
[C---:B------:R-:W-:Y:S02]  /*14b0*/  IADD3 R14, PT, PT, R9.reuse, -0x1, RZ ;  /* 0xffffffff090e7810 */ /* 0x040fe40007ffe0ff */
[----:B------:R-:W-:Y:S02]  /*14c0*/  IADD3 R12, PT, PT, R9, -0x1, RZ ;  /* 0xffffffff090c7810 */ /* 0x000fe40007ffe0ff */
[----:B------:R-:W-:-:S04]  /*14d0*/  ISETP.GT.U32.AND P0, PT, R14, 0xfd, PT ;  /* 0x000000fd0e00780c */ /* 0x000fc80003f04070 */
[----:B------:R-:W-:-:S13]  /*14e0*/  ISETP.GT.U32.OR P0, PT, R12, 0xfd, P0 ;  /* 0x000000fd0c00780c */ /* 0x000fda0000704470 */
[----:B------:R-:W-:Y:S01]  /*14f0*/  @!P0 MOV R11, RZ ;  /* 0x000000ff000b8202 */ /* 0x000fe20000000f00 */
[----:B------:R-:W-:Y:S06]  /*1500*/  @!P0 BRA `(.L_x_22) ;  /* 0x00000000005c8947 */ /* 0x000fec0003800000 */
[C---:B------:R-:W-:Y:S02]  /*1510*/  FSETP.GTU.FTZ.AND P0, PT, |R0|.reuse, +INF , PT ;  /* 0x7f8000000000780b */ /* 0x040fe40003f1c200 */
[----:B------:R-:W-:-:S04]  /*1520*/  FSETP.GTU.FTZ.AND P1, PT, |R0|, +INF , PT ;  /* 0x7f8000000000780b */ /* 0x000fc80003f3c200 */
[----:B------:R-:W-:-:S13]  /*1530*/  PLOP3.LUT P0, PT, P0, P1, PT, 0xf8, 0x8f ;  /* 0x00000000008f781c */ /* 0x000fda0000703f70 */
[----:B------:R-:W-:Y:S05]  /*1540*/  @P0 BRA `(.L_x_23) ;  /* 0x0000000400440947 */ /* 0x000fea0003800000 */
[----:B------:R-:W-:-:S13]  /*1550*/  LOP3.LUT P0, RZ, R0, 0x7fffffff, R13, 0xc8, !PT ;  /* 0x7fffffff00ff7812 */ /* 0x000fda000780c80d */
[----:B------:R-:W-:Y:S05]  /*1560*/  @!P0 BRA `(.L_x_24) ;  /* 0x0000000400348947 */ /* 0x000fea0003800000 */
[C---:B------:R-:W-:Y:S02]  /*1570*/  FSETP.NEU.FTZ.AND P2, PT, |R0|.reuse, +INF , PT ;  /* 0x7f8000000000780b */ /* 0x040fe40003f5d200 */
[C---:B------:R-:W-:Y:S02]  /*1580*/  FSETP.NEU.FTZ.AND P1, PT, |R0|.reuse, +INF , PT ;  /* 0x7f8000000000780b */ /* 0x040fe40003f3d200 */
[----:B------:R-:W-:-:S11]  /*1590*/  FSETP.NEU.FTZ.AND P0, PT, |R0|, +INF , PT ;  /* 0x7f8000000000780b */ /* 0x000fd60003f1d200 */
[----:B------:R-:W-:Y:S05]  /*15a0*/  @!P1 BRA !P2, `(.L_x_24) ;  /* 0x0000000400249947 */ /* 0x000fea0005000000 */
[----:B------:R-:W-:-:S04]  /*15b0*/  LOP3.LUT P2, RZ, R13, 0x7fffffff, RZ, 0xc0, !PT ;  /* 0x7fffffff0dff7812 */ /* 0x000fc8000784c0ff */
[----:B------:R-:W-:-:S13]  /*15c0*/  PLOP3.LUT P1, PT, P1, P2, PT, 0x2f, 0xf2 ;  /* 0x0000000000f2781c */ /* 0x000fda0000f24577 */
[----:B------:R-:W-:Y:S05]  /*15d0*/  @P1 BRA `(.L_x_25) ;  /* 0x0000000400101947 */ /* 0x000fea0003800000 */
[----:B------:R-:W-:-:S04]  /*15e0*/  LOP3.LUT P1, RZ, R0, 0x7fffffff, RZ, 0xc0, !PT ;  /* 0x7fffffff00ff7812 */ /* 0x000fc8000782c0ff */
[----:B------:R-:W-:-:S13]  /*15f0*/  PLOP3.LUT P0, PT, P0, P1, PT, 0x2f, 0xf2 ;  /* 0x0000000000f2781c */ /* 0x000fda0000702577 */
[----:B------:R-:W-:Y:S05]  /*1600*/  @P0 BRA `(.L_x_26) ;  /* 0x0000000000f80947 */ /* 0x000fea0003800000 */
[----:B------:R-:W-:Y:S02]  /*1610*/  ISETP.GE.AND P0, PT, R12, RZ, PT ;  /* 0x000000ff0c00720c */ /* 0x000fe40003f06270 */
[----:B------:R-:W-:-:S11]  /*1620*/  ISETP.GE.AND P1, PT, R14, RZ, PT ;  /* 0x000000ff0e00720c */ /* 0x000fd60003f26270 */
[----:B------:R-:W-:Y:S01]  /*1630*/  @P0 MOV R11, RZ ;  /* 0x000000ff000b0202 */ /* 0x000fe20000000f00 */
[C---:B------:R-:W-:Y:S01]  /*1640*/  @!P0 FFMA R13, R0.reuse, 1.84467440737095516160e+19, RZ ;  /* 0x5f800000000d8823 */ /* 0x040fe200000000ff */
[----:B------:R-:W-:Y:S01]  /*1650*/  @!P0 MOV R11, 0xffffffc0 ;  /* 0xffffffc0000b8802 */ /* 0x000fe20000000f00 */
[----:B------:R-:W-:-:S03]  /*1660*/  @!P1 FFMA R0, R0, 1.84467440737095516160e+19, RZ ;  /* 0x5f80000000009823 */ /* 0x000fc600000000ff */
[----:B------:R-:W-:-:S07]  /*1670*/  @!P1 IADD3 R11, PT, PT, R11, 0x40, RZ ;  /* 0x000000400b0b9810 */ /* 0x000fce0007ffe0ff */
.L_x_22:
[C---:B------:R-:W-:Y:S02]  /*1680*/  LEA R17, R9.reuse, 0xc0800000, 0x17 ;  /* 0xc080000009117811 */ /* 0x040fe400078eb8ff */
[----:B------:R-:W-:Y:S02]  /*1690*/  IADD3 R12, PT, PT, R9, -0x7f, RZ ;  /* 0xffffff81090c7810 */ /* 0x000fe40007ffe0ff */
[----:B------:R-:W-:-:S03]  /*16a0*/  IADD3 R18, PT, PT, -R17, R0, RZ ;  /* 0x0000000011127210 */ /* 0x000fc60007ffe1ff */
[----:B------:R-:W-:Y:S01]  /*16b0*/  IMAD R0, R12, -0x800000, R13 ;  /* 0xff8000000c007824 */ /* 0x000fe200078e020d */
[----:B------:R-:W0:Y:S01]  /*16c0*/  MUFU.RCP R14, R18 ;  /* 0x00000012000e7308 */ /* 0x000e220000001000 */
[----:B------:R-:W-:Y:S01]  /*16d0*/  FADD.FTZ R17, -R18, -RZ ;  /* 0x800000ff12117221 */ /* 0x000fe20000010100 */
[----:B------:R-:W-:-:S04]  /*16e0*/  IADD3 R12, PT, PT, R12, 0x7f, -R9 ;  /* 0x0000007f0c0c7810 */ /* 0x000fc80007ffe809 */
[----:B------:R-:W-:Y:S01]  /*16f0*/  IADD3 R12, PT, PT, R12, R11, RZ ;  /* 0x0000000b0c0c7210 */ /* 0x000fe20007ffe0ff */
[----:B0-----:R-:W-:-:S04]  /*1700*/  FFMA R19, R14, R17, 1 ;  /* 0x3f8000000e137423 */ /* 0x001fc80000000011 */
[----:B------:R-:W-:-:S04]  /*1710*/  FFMA R14, R14, R19, R14 ;  /* 0x000000130e0e7223 */ /* 0x000fc8000000000e */
[----:B------:R-:W-:-:S04]  /*1720*/  FFMA R13, R0, R14, RZ ;  /* 0x0000000e000d7223 */ /* 0x000fc800000000ff */
[----:B------:R-:W-:-:S04]  /*1730*/  FFMA R16, R17, R13, R0 ;  /* 0x0000000d11107223 */ /* 0x000fc80000000000 */
[----:B------:R-:W-:-:S04]  /*1740*/  FFMA R13, R14, R16, R13 ;  /* 0x000000100e0d7223 */ /* 0x000fc8000000000d */
[----:B------:R-:W-:-:S04]  /*1750*/  FFMA R0, R17, R13, R0 ;  /* 0x0000000d11007223 */ /* 0x000fc80000000000 */
[----:B------:R-:W-:-:S05]  /*1760*/  FFMA R16, R14, R0, R13 ;  /* 0x000000000e107223 */ /* 0x000fca000000000d */
[----:B------:R-:W-:-:S04]  /*1770*/  SHF.R.U32.HI R9, RZ, 0x17, R16 ;  /* 0x00000017ff097819 */ /* 0x000fc80000011610 */
[----:B------:R-:W-:-:S04]  /*1780*/  LOP3.LUT R9, R9, 0xff, RZ, 0xc0, !PT ;  /* 0x000000ff09097812 */ /* 0x000fc800078ec0ff */
[----:B------:R-:W-:-:S04]  /*1790*/  IADD3 R9, PT, PT, R9, R12, RZ ;  /* 0x0000000c09097210 */ /* 0x000fc80007ffe0ff */
[----:B------:R-:W-:-:S04]  /*17a0*/  IADD3 R11, PT, PT, R9, -0x1, RZ ;  /* 0xffffffff090b7810 */ /* 0x000fc80007ffe0ff */
[----:B------:R-:W-:-:S13]  /*17b0*/  ISETP.GE.U32.AND P0, PT, R11, 0xfe, PT ;  /* 0x000000fe0b00780c */ /* 0x000fda0003f06070 */
[----:B------:R-:W-:Y:S05]  /*17c0*/  @!P0 BRA `(.L_x_27) ;  /* 0x0000000000808947 */ /* 0x000fea0003800000 */
[----:B------:R-:W-:-:S13]  /*17d0*/  ISETP.GT.AND P0, PT, R9, 0xfe, PT ;  /* 0x000000fe0900780c */ /* 0x000fda0003f04270 */
[----:B------:R-:W-:Y:S05]  /*17e0*/  @P0 BRA `(.L_x_28) ;  /* 0x00000000006c0947 */ /* 0x000fea0003800000 */
[----:B------:R-:W-:-:S13]  /*17f0*/  ISETP.GE.AND P0, PT, R9, 0x1, PT ;  /* 0x000000010900780c */ /* 0x000fda0003f06270 */
[----:B------:R-:W-:Y:S05]  /*1800*/  @P0 BRA `(.L_x_29) ;  /* 0x0000000000980947 */ /* 0x000fea0003800000 */
[----:B------:R-:W-:Y:S02]  /*1810*/  ISETP.GE.AND P0, PT, R9, -0x18, PT ;  /* 0xffffffe80900780c */ /* 0x000fe40003f06270 */
[----:B------:R-:W-:-:S11]  /*1820*/  LOP3.LUT R16, R16, 0x80000000, RZ, 0xc0, !PT ;  /* 0x8000000010107812 */ /* 0x000fd600078ec0ff */
[----:B------:R-:W-:Y:S05]  /*1830*/  @!P0 BRA `(.L_x_29) ;  /* 0x00000000008c8947 */ /* 0x000fea0003800000 */
[CCC-:B------:R-:W-:Y:S01]  /*1840*/  FFMA.RZ R11, R14.reuse, R0.reuse, R13.reuse ;  /* 0x000000000e0b7223 */ /* 0x1c0fe2000000c00d */
[C---:B------:R-:W-:Y:S02]  /*1850*/  ISETP.NE.AND P2, PT, R9.reuse, RZ, PT ;  /* 0x000000ff0900720c */ /* 0x040fe40003f45270 */
[----:B------:R-:W-:Y:S02]  /*1860*/  ISETP.NE.AND P1, PT, R9, RZ, PT ;  /* 0x000000ff0900720c */ /* 0x000fe40003f25270 */
[----:B------:R-:W-:Y:S01]  /*1870*/  LOP3.LUT R12, R11, 0x7fffff, RZ, 0xc0, !PT ;  /* 0x007fffff0b0c7812 */ /* 0x000fe200078ec0ff */
[CCC-:B------:R-:W-:Y:S01]  /*1880*/  FFMA.RP R11, R14.reuse, R0.reuse, R13.reuse ;  /* 0x000000000e0b7223 */ /* 0x1c0fe2000000800d */
[----:B------:R-:W-:Y:S01]  /*1890*/  FFMA.RM R0, R14, R0, R13 ;  /* 0x000000000e007223 */ /* 0x000fe2000000400d */
[----:B------:R-:W-:Y:S02]  /*18a0*/  IADD3 R13, PT, PT, R9, 0x20, RZ ;  /* 0x00000020090d7810 */ /* 0x000fe40007ffe0ff */
[----:B------:R-:W-:-:S02]  /*18b0*/  LOP3.LUT R12, R12, 0x800000, RZ, 0xfc, !PT ;  /* 0x008000000c0c7812 */ /* 0x000fc400078efcff */
[----:B------:R-:W-:Y:S02]  /*18c0*/  IADD3 R9, PT, PT, -R9, RZ, RZ ;  /* 0x000000ff09097210 */ /* 0x000fe40007ffe1ff */
[----:B------:R-:W-:Y:S02]  /*18d0*/  SHF.L.U32 R13, R12, R13, RZ ;  /* 0x0000000d0c0d7219 */ /* 0x000fe400000006ff */
[----:B------:R-:W-:Y:S02]  /*18e0*/  FSETP.NEU.FTZ.AND P0, PT, R11, R0, PT ;  /* 0x000000000b00720b */ /* 0x000fe40003f1d000 */
[----:B------:R-:W-:Y:S02]  /*18f0*/  SEL R9, R9, RZ, P2 ;  /* 0x000000ff09097207 */ /* 0x000fe40001000000 */
[----:B------:R-:W-:Y:S02]  /*1900*/  ISETP.NE.AND P1, PT, R13, RZ, P1 ;  /* 0x000000ff0d00720c */ /* 0x000fe40000f25270 */
[----:B------:R-:W-:-:S02]  /*1910*/  SHF.R.U32.HI R9, RZ, R9, R12 ;  /* 0x00000009ff097219 */ /* 0x000fc4000001160c */
[----:B------:R-:W-:Y:S02]  /*1920*/  PLOP3.LUT P0, PT, P0, P1, PT, 0xf8, 0x8f ;  /* 0x00000000008f781c */ /* 0x000fe40000703f70 */
[----:B------:R-:W-:Y:S02]  /*1930*/  SHF.R.U32.HI R11, RZ, 0x1, R9 ;  /* 0x00000001ff0b7819 */ /* 0x000fe40000011609 */
[----:B------:R-:W-:-:S04]  /*1940*/  SEL R0, RZ, 0x1, !P0 ;  /* 0x00000001ff007807 */ /* 0x000fc80004000000 */
[----:B------:R-:W-:-:S04]  /*1950*/  LOP3.LUT R0, R0, 0x1, R11, 0xf8, !PT ;  /* 0x0000000100007812 */ /* 0x000fc800078ef80b */
[----:B------:R-:W-:-:S04]  /*1960*/  LOP3.LUT R0, R0, R9, RZ, 0xc0, !PT ;  /* 0x0000000900007212 */ /* 0x000fc800078ec0ff */
[----:B------:R-:W-:-:S04]  /*1970*/  IADD3 R11, PT, PT, R11, R0, RZ ;  /* 0x000000000b0b7210 */ /* 0x000fc80007ffe0ff */
[----:B------:R-:W-:Y:S01]  /*1980*/  LOP3.LUT R16, R11, R16, RZ, 0xfc, !PT ;  /* 0x000000100b107212 */ /* 0x000fe200078efcff */
[----:B------:R-:W-:Y:S06]  /*1990*/  BRA `(.L_x_29) ;  /* 0x0000000000347947 */ /* 0x000fec0003800000 */
.L_x_28:
[----:B------:R-:W-:-:S04]  /*19a0*/  LOP3.LUT R16, R16, 0x80000000, RZ, 0xc0, !PT ;  /* 0x8000000010107812 */ /* 0x000fc800078ec0ff */
[----:B------:R-:W-:Y:S01]  /*19b0*/  LOP3.LUT R16, R16, 0x7f800000, RZ, 0xfc, !PT ;  /* 0x7f80000010107812 */ /* 0x000fe200078efcff */
[----:B------:R-:W-:Y:S06]  /*19c0*/  BRA `(.L_x_29) ;  /* 0x0000000000287947 */ /* 0x000fec0003800000 */
.L_x_27:
[----:B------:R-:W-:Y:S01]  /*19d0*/  LEA R16, R12, R16, 0x17 ;  /* 0x000000100c107211 */ /* 0x000fe200078eb8ff */
[----:B------:R-:W-:Y:S06]  /*19e0*/  BRA `(.L_x_29) ;  /* 0x0000000000207947 */ /* 0x000fec0003800000 */
.L_x_26:
[----:B------:R-:W-:-:S04]  /*19f0*/  LOP3.LUT R0, R0, 0x80000000, R13, 0x48, !PT ;  /* 0x8000000000007812 */ /* 0x000fc800078e480d */
[----:B------:R-:W-:Y:S01]  /*1a00*/  LOP3.LUT R16, R0, 0x7f800000, RZ, 0xfc, !PT ;  /* 0x7f80000000107812 */ /* 0x000fe200078efcff */
[----:B------:R-:W-:Y:S06]  /*1a10*/  BRA `(.L_x_29) ;  /* 0x0000000000147947 */ /* 0x000fec0003800000 */
.L_x_25:
[----:B------:R-:W-:Y:S01]  /*1a20*/  LOP3.LUT R16, R0, 0x80000000, R13, 0x48, !PT ;  /* 0x8000000000107812 */ /* 0x000fe200078e480d */
[----:B------:R-:W-:Y:S06]  /*1a30*/  BRA `(.L_x_29) ;  /* 0x00000000000c7947 */ /* 0x000fec0003800000 */
.L_x_24:
[----:B------:R-:W0:Y:S01]  /*1a40*/  MUFU.RSQ R16, -QNAN ;  /* 0xffc0000000107908 */ /* 0x000e220000001400 */
[----:B------:R-:W-:Y:S05]  /*1a50*/  BRA `(.L_x_29) ;  /* 0x0000000000047947 */ /* 0x000fea0003800000 */
.L_x_23:
[----:B------:R-:W-:-:S07]  /*1a60*/  FADD.FTZ R16, R0, R0 ;  /* 0x0000000000107221 */ /* 0x000fce0000010000 */
.L_x_29:
[----:B------:R-:W-:Y:S01]  /*1a70*/  HFMA2 R11, -RZ, RZ, 0, 0 ;  /* 0x00000000ff0b7431 */ /* 0x000fe200000001ff */
[----:B0-----:R-:W-:-:S03]  /*1a80*/  MOV R0, R16 ;  /* 0x0000001000007202 */ /* 0x001fc60000000f00 */
[----:B------:R-:W-:Y:S05]  /*1a90*/  RET.REL.NODEC R10 `(_Z8dot_prodPfS_i) ;  /* 0xffffffe40a587950 */ /* 0x000fea0003c3ffff */
.L_x_30:
[----:B------:R-:W-:-:S00]  /*1aa0*/  BRA `(.L_x_30) ;  /* 0xfffffffc00fc7947 */ /* 0x000fc0000383ffff */
[----:B------:R-:W-:-:S00]  /*1ab0*/  NOP ;  /* 0x0000000000007918 */ /* 0x000fc00000000000 */
        /* <DEDUP_REMOVED lines=12> */
.L_x_31:


//--------------------- .nv.global.init           --------------------------
	.section	.nv.global.init,"aw",@progbits
.nv.global.init:
	.type		$str,@object
	.size		$str,(.L_0 - $str)
$str:
        /*0000*/ 	.byte	0x64, 0x6f, 0x74, 0x3a, 0x20, 0x25, 0x66, 0x0a, 0x00
.L_0:


//--------------------- .nv.shared.reserved.0     --------------------------
	.section	.nv.shared.reserved.0,"aw",@nobits
	.weak		__nv_reservedSMEM_offset_0_alias
	.size		__nv_reservedSMEM_offset_0_alias, 0, 64
	.other		__nv_reservedSMEM_offset_0_alias,@"STO_CUDA_RESERVED_SHARED STV_DEFAULT"
__nv_reservedSMEM_offset_0_alias:
	.zero		0
	.zero		64


//--------------------- .nv.constant0._Z8dot_prodPfS_i --------------------------
	.section	.nv.constant0._Z8dot_prodPfS_i,"a",@progbits
	.sectionflags	@""
	.align	4
.nv.constant0._Z8dot_prodPfS_i:
	.zero		916


//--------------------- SYMBOLS --------------------------

	.type		.nv.reservedSmem.offset0,@object
	.size		.nv.reservedSmem.offset0,0x4
	.type		vprintf,@function
